//
// Generated by NVIDIA NVVM Compiler
//
// Compiler Build ID: CL-36424714
// Cuda compilation tools, release 13.0, V13.0.88
// Based on NVVM 20.0.0
//

.version 9.0
.target sm_100
.address_size 64

	// .globl	_Z6matMulPfS_S_

.visible .entry _Z6matMulPfS_S_(
	.param .u64 .ptr .align 1 _Z6matMulPfS_S__param_0,
	.param .u64 .ptr .align 1 _Z6matMulPfS_S__param_1,
	.param .u64 .ptr .align 1 _Z6matMulPfS_S__param_2
)
{
	.reg .pred 	%p<2>;
	.reg .b32 	%r<19>;
	.reg .b32 	%f<28>;
	.reg .b64 	%rd<37>;

	ld.param.u64 	%rd17, [_Z6matMulPfS_S__param_0];
	ld.param.u64 	%rd18, [_Z6matMulPfS_S__param_1];
	cvta.to.global.u64 	%rd36, %rd18;
	cvta.to.global.u64 	%rd19, %rd17;
	mov.u32 	%r6, %ctaid.x;
	mov.u32 	%r1, %tid.x;
	mov.u32 	%r7, %ntid.x;
	mul.lo.s32 	%r2, %r6, %r7;
	add.s32 	%r8, %r1, %r7;
	mul.wide.u32 	%rd2, %r8, 4;
	mul.wide.u32 	%rd3, %r7, 32;
	shl.b32 	%r9, %r7, 1;
	add.s32 	%r10, %r1, %r9;
	mul.wide.u32 	%rd4, %r10, 4;
	mad.lo.s32 	%r11, %r7, 3, %r1;
	mul.wide.u32 	%rd5, %r11, 4;
	shl.b32 	%r12, %r7, 2;
	add.s32 	%r13, %r1, %r12;
	mul.wide.u32 	%rd6, %r13, 4;
	mad.lo.s32 	%r14, %r7, 5, %r1;
	mul.wide.u32 	%rd7, %r14, 4;
	mad.lo.s32 	%r15, %r7, 6, %r1;
	mul.wide.u32 	%rd8, %r15, 4;
	mad.lo.s32 	%r16, %r7, 7, %r1;
	mul.wide.u32 	%rd9, %r16, 4;
	mul.wide.u32 	%rd10, %r1, 4;
	mul.wide.u32 	%rd20, %r7, %r6;
	shl.b64 	%rd21, %rd20, 2;
	add.s64 	%rd22, %rd21, %rd19;
	add.s64 	%rd35, %rd22, 16;
	mov.f32 	%f27, 0f00000000;
	mov.b32 	%r18, 0;
$L__BB0_1:
	ld.global.f32 	%f4, [%rd35+-16];
	add.s64 	%rd23, %rd36, %rd10;
	ld.global.f32 	%f5, [%rd23];
	fma.rn.f32 	%f6, %f4, %f5, %f27;
	ld.global.f32 	%f7, [%rd35+-12];
	add.s64 	%rd24, %rd36, %rd2;
	ld.global.f32 	%f8, [%rd24];
	fma.rn.f32 	%f9, %f7, %f8, %f6;
	ld.global.f32 	%f10, [%rd35+-8];
	add.s64 	%rd25, %rd36, %rd4;
	ld.global.f32 	%f11, [%rd25];
	fma.rn.f32 	%f12, %f10, %f11, %f9;
	ld.global.f32 	%f13, [%rd35+-4];
	add.s64 	%rd26, %rd36, %rd5;
	ld.global.f32 	%f14, [%rd26];
	fma.rn.f32 	%f15, %f13, %f14, %f12;
	ld.global.f32 	%f16, [%rd35];
	add.s64 	%rd27, %rd36, %rd6;
	ld.global.f32 	%f17, [%rd27];
	fma.rn.f32 	%f18, %f16, %f17, %f15;
	ld.global.f32 	%f19, [%rd35+4];
	add.s64 	%rd28, %rd36, %rd7;
	ld.global.f32 	%f20, [%rd28];
	fma.rn.f32 	%f21, %f19, %f20, %f18;
	ld.global.f32 	%f22, [%rd35+8];
	add.s64 	%rd29, %rd36, %rd8;
	ld.global.f32 	%f23, [%rd29];
	fma.rn.f32 	%f24, %f22, %f23, %f21;
	ld.global.f32 	%f25, [%rd35+12];
	add.s64 	%rd30, %rd36, %rd9;
	ld.global.f32 	%f26, [%rd30];
	fma.rn.f32 	%f27, %f25, %f26, %f24;
	add.s32 	%r18, %r18, 8;
	add.s64 	%rd36, %rd36, %rd3;
	add.s64 	%rd35, %rd35, 32;
	setp.ne.s32 	%p1, %r18, 1000;
	@%p1 bra 	$L__BB0_1;
	ld.param.u64 	%rd34, [_Z6matMulPfS_S__param_2];
	cvta.to.global.u64 	%rd31, %rd34;
	add.s32 	%r17, %r2, %r1;
	mul.wide.u32 	%rd32, %r17, 4;
	add.s64 	%rd33, %rd31, %rd32;
	st.global.f32 	[%rd33], %f27;
	ret;

}


// ===== COMPILED SASS (sm_100) =====

	.target	sm_100

	.elftype	@"ET_EXEC"


//--------------------- .note.nv.tkinfo           --------------------------
	.section	.note.nv.tkinfo,"",@"SHT_NOTE"
	.sectionflags	@"SHF_NOTE_NV_TKINFO"
	.tkinfo
        /*0018*/ 	.word	0x00000002
        /*0030*/ 	.string	""
        /*0030*/ 	.string	"ptxas"
        /*0030*/ 	.string	"Cuda compilation tools, release 13.0, V13.0.88"
        /*0030*/ 	.string	"Build cuda_13.0.r13.0/compiler.36424714_0"
        /*0030*/ 	.string	"-arch sm_100 -m 64 "



//--------------------- .note.nv.cuinfo           --------------------------
	.section	.note.nv.cuinfo,"",@"SHT_NOTE"
	.sectionflags	@"SHF_NOTE_NV_CUINFO"
        /*0018*/ 	.short	0x0002
        /*001a*/ 	.short	0x0064
        /*001c*/ 	.short	0x0082
	.zero		2


//--------------------- .nv.info                  --------------------------
	.section	.nv.info,"",@"SHT_CUDA_INFO"
	.align	4


	//----- nvinfo : EIATTR_REGCOUNT
	.align		4
        /*0000*/ 	.byte	0x04, 0x2f
        /*0002*/ 	.short	(.L_1 - .L_0)
	.align		4
.L_0:
        /*0004*/ 	.word	index@(_Z6matMulPfS_S_)
        /*0008*/ 	.word	0x00000020


	//----- nvinfo : EIATTR_FRAME_SIZE
	.align		4
.L_1:
        /*000c*/ 	.byte	0x04, 0x11
        /*000e*/ 	.short	(.L_3 - .L_2)
	.align		4
.L_2:
        /*0010*/ 	.word	index@(_Z6matMulPfS_S_)
        /*0014*/ 	.word	0x00000000


	//----- nvinfo : EIATTR_MIN_STACK_SIZE
	.align		4
.L_3:
        /*0018*/ 	.byte	0x04, 0x12
        /*001a*/ 	.short	(.L_5 - .L_4)
	.align		4
.L_4:
        /*001c*/ 	.word	index@(_Z6matMulPfS_S_)
        /*0020*/ 	.word	0x00000000
.L_5:


//--------------------- .nv.compat                --------------------------
	.section	.nv.compat,"",@"SHT_CUDA_COMPAT_INFO"
	.align	4
        /*0000*/ 	.byte	0x02, 0x09, 0x00, 0x00, 0x02, 0x02, 0x01, 0x00, 0x02, 0x05, 0x05, 0x00, 0x03, 0x07, 0x01, 0x01
        /*0010*/ 	.byte	0x02, 0x03, 0x00, 0x00, 0x02, 0x06, 0x01, 0x00, 0x04, 0x0b, 0x08, 0x00, 0x09, 0x00, 0x00, 0x00
        /*0020*/ 	.byte	0x00, 0x00, 0x00, 0x00


//--------------------- .nv.info._Z6matMulPfS_S_  --------------------------
	.section	.nv.info._Z6matMulPfS_S_,"",@"SHT_CUDA_INFO"
	.sectionflags	@""
	.align	4


	//----- nvinfo : EIATTR_CUDA_API_VERSION
	.align		4
        /*0000*/ 	.byte	0x04, 0x37
        /*0002*/ 	.short	(.L_7 - .L_6)
.L_6:
        /*0004*/ 	.word	0x00000082


	//----- nvinfo : EIATTR_KPARAM_INFO
	.align		4
.L_7:
        /*0008*/ 	.byte	0x04, 0x17
        /*000a*/ 	.short	(.L_9 - .L_8)
.L_8:
        /*000c*/ 	.word	0x00000000
        /*0010*/ 	.short	0x0002
        /*0012*/ 	.short	0x0010
        /*0014*/ 	.byte	0x00, 0xf5, 0x21, 0x00


	//----- nvinfo : EIATTR_KPARAM_INFO
	.align		4
.L_9:
        /*0018*/ 	.byte	0x04, 0x17
        /*001a*/ 	.short	(.L_11 - .L_10)
.L_10:
        /*001c*/ 	.word	0x00000000
        /*0020*/ 	.short	0x0001
        /*0022*/ 	.short	0x0008
        /*0024*/ 	.byte	0x00, 0xf5, 0x21, 0x00


	//----- nvinfo : EIATTR_KPARAM_INFO
	.align		4
.L_11:
        /*0028*/ 	.byte	0x04, 0x17
        /*002a*/ 	.short	(.L_13 - .L_12)
.L_12:
        /*002c*/ 	.word	0x00000000
        /*0030*/ 	.short	0x0000
        /*0032*/ 	.short	0x0000
        /*0034*/ 	.byte	0x00, 0xf5, 0x21, 0x00


	//----- nvinfo : EIATTR_SPARSE_MMA_MASK
	.align		4
.L_13:
        /*0038*/ 	.byte	0x03, 0x50
        /*003a*/ 	.short	0x0000


	//----- nvinfo : EIATTR_MAXREG_COUNT
	.align		4
        /*003c*/ 	.byte	0x03, 0x1b
        /*003e*/ 	.short	0x00ff


	//----- nvinfo : EIATTR_MERCURY_ISA_VERSION
	.align		4
        /*0040*/ 	.byte	0x03, 0x5f
        /*0042*/ 	.short	0x0101


	//----- nvinfo : EIATTR_VRC_CTA_INIT_COUNT
	.align		4
        /*0044*/ 	.byte	0x02, 0x4a
	.zero		1
	.zero		1


	//----- nvinfo : EIATTR_EXIT_INSTR_OFFSETS
	.align		4
        /*0048*/ 	.byte	0x04, 0x1c
        /*004a*/ 	.short	(.L_15 - .L_14)


	//   ....[0]....
.L_14:
        /*004c*/ 	.word	0x00000c60


	//----- nvinfo : EIATTR_CBANK_PARAM_SIZE
	.align		4
.L_15:
        /*0050*/ 	.byte	0x03, 0x19
        /*0052*/ 	.short	0x0018


	//----- nvinfo : EIATTR_PARAM_CBANK
	.align		4
        /*0054*/ 	.byte	0x04, 0x0a
        /*0056*/ 	.short	(.L_17 - .L_16)
	.align		4
.L_16:
        /*0058*/ 	.word	index@(.nv.constant0._Z6matMulPfS_S_)
        /*005c*/ 	.short	0x0380
        /*005e*/ 	.short	0x0018


	//----- nvinfo : EIATTR_SW_WAR
	.align		4
.L_17:
        /*0060*/ 	.byte	0x04, 0x36
        /*0062*/ 	.short	(.L_19 - .L_18)
.L_18:
        /*0064*/ 	.word	0x00000008
.L_19:


//--------------------- .nv.callgraph             --------------------------
	.section	.nv.callgraph,"",@"SHT_CUDA_CALLGRAPH"
	.align	4
	.sectionentsize	8
	.align		4
        /*0000*/ 	.word	0x00000000
	.align		4
        /*0004*/ 	.word	0xffffffff
	.align		4
        /*0008*/ 	.word	0x00000000
	.align		4
        /*000c*/ 	.word	0xfffffffe
	.align		4
        /*0010*/ 	.word	0x00000000
	.align		4
        /*0014*/ 	.word	0xfffffffd
	.align		4
        /*0018*/ 	.word	0x00000000
	.align		4
        /*001c*/ 	.word	0xfffffffc


//--------------------- .text._Z6matMulPfS_S_     --------------------------
	.section	.text._Z6matMulPfS_S_,"ax",@progbits
	.align	128
        .global         _Z6matMulPfS_S_
        .type           _Z6matMulPfS_S_,@function
        .size           _Z6matMulPfS_S_,(.L_x_2 - _Z6matMulPfS_S_)
        .other          _Z6matMulPfS_S_,@"STO_CUDA_ENTRY STV_DEFAULT"
_Z6matMulPfS_S_:
.text._Z6matMulPfS_S_:
[----:B------:R-:W-:Y:S08]  /*0000*/  LDC R1, c[0x0][0x37c] ;  /* 0x0000df00ff017b82 */ /* 0x000ff00000000800 */
[----:B------:R-:W0:Y:S01]  /*0010*/  S2UR UR4, SR_CTAID.X ;  /* 0x00000000000479c3 */ /* 0x000e220000002500 */
[----:B------:R-:W1:Y:S01]  /*0020*/  S2R R3, SR_TID.X ;  /* 0x0000000000037919 */ /* 0x000e620000002100 */
[----:B------:R-:W-:Y:S01]  /*0030*/  HFMA2 R25, -RZ, RZ, 0, 0 ;  /* 0x00000000ff197431 */ /* 0x000fe200000001ff */
[----:B------:R-:W2:Y:S05]  /*0040*/  LDCU.64 UR6, c[0x0][0x358] ;  /* 0x00006b00ff0677ac */ /* 0x000eaa0008000a00 */
[----:B------:R-:W0:Y:S08]  /*0050*/  LDC R0, c[0x0][0x360] ;  /* 0x0000d800ff007b82 */ /* 0x000e300000000800 */
[----:B------:R-:W3:Y:S08]  /*0060*/  LDC.64 R20, c[0x0][0x380] ;  /* 0x0000e000ff147b82 */ /* 0x000ef00000000a00 */
[----:B------:R-:W4:Y:S01]  /*0070*/  LDC.64 R12, c[0x0][0x388] ;  /* 0x0000e200ff0c7b82 */ /* 0x000f220000000a00 */
[C---:B0-----:R-:W-:Y:S01]  /*0080*/  IMAD.WIDE.U32 R4, R0.reuse, UR4, RZ ;  /* 0x0000000400047c25 */ /* 0x041fe2000f8e00ff */
[----:B-1----:R-:W-:-:S03]  /*0090*/  LEA R8, R0, R3, 0x2 ;  /* 0x0000000300087211 */ /* 0x002fc600078e10ff */
[C-C-:B------:R-:W-:Y:S02]  /*00a0*/  IMAD R7, R0.reuse, 0x3, R3.reuse ;  /* 0x0000000300077824 */ /* 0x140fe400078e0203 */
[--C-:B------:R-:W-:Y:S01]  /*00b0*/  IMAD R9, R0, 0x5, R3.reuse ;  /* 0x0000000500097824 */ /* 0x100fe200078e0203 */
[----:B---3--:R-:W-:Y:S01]  /*00c0*/  LEA R20, P0, R4, R20, 0x2 ;  /* 0x0000001404147211 */ /* 0x008fe200078010ff */
[C-C-:B------:R-:W-:Y:S02]  /*00d0*/  IMAD R10, R0.reuse, 0x6, R3.reuse ;  /* 0x00000006000a7824 */ /* 0x140fe400078e0203 */
[----:B------:R-:W-:Y:S01]  /*00e0*/  IMAD R11, R0, 0x7, R3 ;  /* 0x00000007000b7824 */ /* 0x000fe200078e0203 */
[----:B------:R-:W-:Y:S01]  /*00f0*/  LEA.HI.X R21, R4, R21, R5, 0x2, P0 ;  /* 0x0000001504157211 */ /* 0x000fe200000f1405 */
[----:B------:R-:W-:Y:S01]  /*0100*/  IMAD R2, R0, UR4, RZ ;  /* 0x0000000400027c24 */ /* 0x000fe2000f8e02ff */
[----:B------:R-:W-:Y:S01]  /*0110*/  IADD3 R20, P0, PT, R20, 0x10, RZ ;  /* 0x0000001014147810 */ /* 0x000fe20007f1e0ff */
[----:B------:R-:W-:Y:S01]  /*0120*/  UMOV UR4, URZ ;  /* 0x000000ff00047c82 */ /* 0x000fe20008000000 */
[----:B------:R-:W-:-:S02]  /*0130*/  IADD3 R4, PT, PT, R3, R0, RZ ;  /* 0x0000000003047210 */ /* 0x000fc40007ffe0ff */
[----:B------:R-:W-:Y:S02]  /*0140*/  LEA R5, R0, R3, 0x1 ;  /* 0x0000000300057211 */ /* 0x000fe400078e08ff */
[----:B--2-4-:R-:W-:-:S07]  /*0150*/  IADD3.X R21, PT, PT, RZ, R21, RZ, P0, !PT ;  /* 0x00000015ff157210 */ /* 0x014fce00007fe4ff */
.L_x_0:
[--C-:B------:R-:W-:Y:S01]  /*0160*/  IMAD.WIDE.U32 R28, R3, 0x4, R12.reuse ;  /* 0x00000004031c7825 */ /* 0x100fe200078e000c */
[----:B------:R-:W-:Y:S02]  /*0170*/  MOV R14, R20 ;  /* 0x00000014000e7202 */ /* 0x000fe40000000f00 */
[----:B------:R-:W-:Y:S01]  /*0180*/  MOV R15, R21 ;  /* 0x00000015000f7202 */ /* 0x000fe20000000f00 */
[--C-:B------:R-:W-:Y:S02]  /*0190*/  IMAD.WIDE.U32 R16, R4, 0x4, R12.reuse ;  /* 0x0000000404107825 */ /* 0x100fe400078e000c */
[----:B------:R-:W2:Y:S02]  /*01a0*/  LDG.E R28, desc[UR6][R28.64] ;  /* 0x000000061c1c7981 */ /* 0x000ea4000c1e1900 */
[--C-:B------:R-:W-:Y:S02]  /*01b0*/  IMAD.WIDE.U32 R18, R5, 0x4, R12.reuse ;  /* 0x0000000405127825 */ /* 0x100fe400078e000c */
[----:B------:R-:W3:Y:S04]  /*01c0*/  LDG.E R17, desc[UR6][R16.64] ;  /* 0x0000000610117981 */ /* 0x000ee8000c1e1900 */
[----:B------:R-:W3:Y:S04]  /*01d0*/  LDG.E R22, desc[UR6][R14.64+-0xc] ;  /* 0xfffff4060e167981 */ /* 0x000ee8000c1e1900 */
[----:B------:R-:W2:Y:S04]  /*01e0*/  LDG.E R29, desc[UR6][R14.64+-0x10] ;  /* 0xfffff0060e1d7981 */ /* 0x000ea8000c1e1900 */
[----:B------:R0:W4:Y:S04]  /*01f0*/  LDG.E R21, desc[UR6][R18.64] ;  /* 0x0000000612157981 */ /* 0x000128000c1e1900 */
[----:B------:R-:W4:Y:S04]  /*0200*/  LDG.E R16, desc[UR6][R14.64+-0x8] ;  /* 0xfffff8060e107981 */ /* 0x000f28000c1e1900 */
[----:B------:R-:W5:Y:S01]  /*0210*/  LDG.E R24, desc[UR6][R14.64+-0x4] ;  /* 0xfffffc060e187981 */ /* 0x000f62000c1e1900 */
[----:B0-----:R-:W-:-:S03]  /*0220*/  IMAD.WIDE.U32 R18, R7, 0x4, R12 ;  /* 0x0000000407127825 */ /* 0x001fc600078e000c */
[----:B------:R-:W5:Y:S04]  /*0230*/  LDG.E R6, desc[UR6][R14.64] ;  /* 0x000000060e067981 */ /* 0x000f68000c1e1900 */
[----:B------:R0:W5:Y:S01]  /*0240*/  LDG.E R20, desc[UR6][R18.64] ;  /* 0x0000000612147981 */ /* 0x000162000c1e1900 */
[----:B------:R-:W-:-:S05]  /*0250*/  IMAD.WIDE.U32 R26, R8, 0x4, R12 ;  /* 0x00000004081a7825 */ /* 0x000fca00078e000c */
[----:B------:R-:W5:Y:S01]  /*0260*/  LDG.E R23, desc[UR6][R26.64] ;  /* 0x000000061a177981 */ /* 0x000f62000c1e1900 */
[----:B0-----:R-:W-:-:S03]  /*0270*/  IMAD.WIDE.U32 R18, R11, 0x4, R12 ;  /* 0x000000040b127825 */ /* 0x001fc600078e000c */
[----:B------:R-:W5:Y:S04]  /*0280*/  LDG.E R27, desc[UR6][R14.64+0x8] ;  /* 0x000008060e1b7981 */ /* 0x000f68000c1e1900 */
[----:B------:R-:W5:Y:S04]  /*0290*/  LDG.E R18, desc[UR6][R18.64] ;  /* 0x0000000612127981 */ /* 0x000f68000c1e1900 */
[----:B------:R-:W5:Y:S01]  /*02a0*/  LDG.E R26, desc[UR6][R14.64+0xc] ;  /* 0x00000c060e1a7981 */ /* 0x000f62000c1e1900 */
[----:B--2---:R-:W-:Y:S01]  /*02b0*/  FFMA R25, R29, R28, R25 ;  /* 0x0000001c1d197223 */ /* 0x004fe20000000019 */
[----:B------:R-:W-:-:S04]  /*02c0*/  IMAD.WIDE.U32 R28, R9, 0x4, R12 ;  /* 0x00000004091c7825 */ /* 0x000fc800078e000c */
[----:B---3--:R-:W-:Y:S02]  /*02d0*/  FFMA R17, R22, R17, R25 ;  /* 0x0000001116117223 */ /* 0x008fe40000000019 */
[----:B------:R-:W2:Y:S02]  /*02e0*/  LDG.E R22, desc[UR6][R28.64] ;  /* 0x000000061c167981 */ /* 0x000ea4000c1e1900 */
[----:B----4-:R-:W-:Y:S01]  /*02f0*/  FFMA R21, R16, R21, R17 ;  /* 0x0000001510157223 */ /* 0x010fe20000000011 */
[--C-:B------:R-:W-:Y:S01]  /*0300*/  IMAD.WIDE.U32 R16, R10, 0x4, R12.reuse ;  /* 0x000000040a107825 */ /* 0x100fe200078e000c */
[----:B------:R-:W2:Y:S05]  /*0310*/  LDG.E R25, desc[UR6][R14.64+0x4] ;  /* 0x000004060e197981 */ /* 0x000eaa000c1e1900 */
[----:B------:R5:W3:Y:S01]  /*0320*/  LDG.E R16, desc[UR6][R16.64] ;  /* 0x0000000610107981 */ /* 0x000ae2000c1e1900 */
[----:B------:R-:W-:-:S04]  /*0330*/  IMAD.WIDE.U32 R12, R0, 0x20, R12 ;  /* 0x00000020000c7825 */ /* 0x000fc800078e000c */
[----:B-----5:R-:W-:Y:S01]  /*0340*/  FFMA R17, R24, R20, R21 ;  /* 0x0000001418117223 */ /* 0x020fe20000000015 */
[--C-:B------:R-:W-:Y:S01]  /*0350*/  IMAD.WIDE.U32 R20, R3, 0x4, R12.reuse ;  /* 0x0000000403147825 */ /* 0x100fe200078e000c */
[----:B------:R-:W4:Y:S05]  /*0360*/  LDG.E R24, desc[UR6][R14.64+0x10] ;  /* 0x000010060e187981 */ /* 0x000f2a000c1e1900 */
[----:B------:R-:W4:Y:S01]  /*0370*/  LDG.E R20, desc[UR6][R20.64] ;  /* 0x0000000614147981 */ /* 0x000f22000c1e1900 */
[----:B------:R-:W-:-:S04]  /*0380*/  IMAD.WIDE.U32 R28, R4, 0x4, R12 ;  /* 0x00000004041c7825 */ /* 0x000fc800078e000c */
[----:B------:R-:W-:Y:S02]  /*0390*/  FFMA R23, R6, R23, R17 ;  /* 0x0000001706177223 */ /* 0x000fe40000000011 */
[----:B------:R-:W5:Y:S04]  /*03a0*/  LDG.E R6, desc[UR6][R14.64+0x14] ;  /* 0x000014060e067981 */ /* 0x000f68000c1e1900 */
[----:B------:R-:W5:Y:S01]  /*03b0*/  LDG.E R28, desc[UR6][R28.64] ;  /* 0x000000061c1c7981 */ /* 0x000f62000c1e1900 */
[----:B--2---:R-:W-:Y:S01]  /*03c0*/  FFMA R25, R25, R22, R23 ;  /* 0x0000001619197223 */ /* 0x004fe20000000017 */
[----:B------:R-:W-:-:S04]  /*03d0*/  IMAD.WIDE.U32 R22, R5, 0x4, R12 ;  /* 0x0000000405167825 */ /* 0x000fc800078e000c */
[----:B---3--:R-:W-:Y:S02]  /*03e0*/  FFMA R25, R27, R16, R25 ;  /* 0x000000101b197223 */ /* 0x008fe40000000019 */
[----:B------:R-:W2:Y:S02]  /*03f0*/  LDG.E R22, desc[UR6][R22.64] ;  /* 0x0000000616167981 */ /* 0x000ea4000c1e1900 */
[----:B------:R-:W-:Y:S01]  /*0400*/  FFMA R25, R26, R18, R25 ;  /* 0x000000121a197223 */ /* 0x000fe20000000019 */
[--C-:B------:R-:W-:Y:S01]  /*0410*/  IMAD.WIDE.U32 R18, R7, 0x4, R12.reuse ;  /* 0x0000000407127825 */ /* 0x100fe200078e000c */
[----:B------:R-:W2:Y:S03]  /*0420*/  LDG.E R27, desc[UR6][R14.64+0x18] ;  /* 0x000018060e1b7981 */ /* 0x000ea6000c1e1900 */
[----:B------:R-:W-:Y:S01]  /*0430*/  IMAD.WIDE.U32 R16, R8, 0x4, R12 ;  /* 0x0000000408107825 */ /* 0x000fe200078e000c */
[----:B------:R-:W3:Y:S04]  /*0440*/  LDG.E R26, desc[UR6][R14.64+0x1c] ;  /* 0x00001c060e1a7981 */ /* 0x000ee8000c1e1900 */
[----:B------:R-:W3:Y:S01]  /*0450*/  LDG.E R19, desc[UR6][R18.64] ;  /* 0x0000000612137981 */ /* 0x000ee2000c1e1900 */
[----:B----4-:R-:W-:-:S03]  /*0460*/  FFMA R25, R24, R20, R25 ;  /* 0x0000001418197223 */ /* 0x010fc60000000019 */
[----:B------:R0:W4:Y:S01]  /*0470*/  LDG.E R29, desc[UR6][R16.64] ;  /* 0x00000006101d7981 */ /* 0x000122000c1e1900 */
[----:B------:R-:W-:-:S03]  /*0480*/  IMAD.WIDE.U32 R20, R9, 0x4, R12 ;  /* 0x0000000409147825 */ /* 0x000fc600078e000c */
[----:B------:R-:W4:Y:S04]  /*0490*/  LDG.E R23, desc[UR6][R14.64+0x24] ;  /* 0x000024060e177981 */ /* 0x000f28000c1e1900 */
[----:B------:R-:W4:Y:S01]  /*04a0*/  LDG.E R18, desc[UR6][R14.64+0x20] ;  /* 0x000020060e127981 */ /* 0x000f22000c1e1900 */
[----:B-----5:R-:W-:-:S03]  /*04b0*/  FFMA R28, R6, R28, R25 ;  /* 0x0000001c061c7223 */ /* 0x020fc60000000019 */
[----:B------:R-:W5:Y:S01]  /*04c0*/  LDG.E R20, desc[UR6][R20.64] ;  /* 0x0000000614147981 */ /* 0x000f62000c1e1900 */
[----:B------:R-:W-:-:S03]  /*04d0*/  IMAD.WIDE.U32 R24, R10, 0x4, R12 ;  /* 0x000000040a187825 */ /* 0x000fc600078e000c */
[----:B------:R-:W5:Y:S04]  /*04e0*/  LDG.E R6, desc[UR6][R14.64+0x28] ;  /* 0x000028060e067981 */ /* 0x000f68000c1e1900 */
[----:B------:R-:W5:Y:S01]  /*04f0*/  LDG.E R25, desc[UR6][R24.64] ;  /* 0x0000000618197981 */ /* 0x000f62000c1e1900 */
[----:B0-----:R-:W-:-:S04]  /*0500*/  IMAD.WIDE.U32 R16, R11, 0x4, R12 ;  /* 0x000000040b107825 */ /* 0x001fc800078e000c */
[----:B------:R-:W-:Y:S02]  /*0510*/  IMAD.WIDE.U32 R12, R0, 0x20, R12 ;  /* 0x00000020000c7825 */ /* 0x000fe400078e000c */
[----:B------:R-:W5:Y:S04]  /*0520*/  LDG.E R16, desc[UR6][R16.64] ;  /* 0x0000000610107981 */ /* 0x000f68000c1e1900 */
[----:B------:R-:W5:Y:S01]  /*0530*/  LDG.E R24, desc[UR6][R14.64+0x30] ;  /* 0x000030060e187981 */ /* 0x000f62000c1e1900 */
[----:B--2---:R-:W-:-:S03]  /*0540*/  FFMA R27, R27, R22, R28 ;  /* 0x000000161b1b7223 */ /* 0x004fc6000000001c */
[----:B------:R-:W2:Y:S01]  /*0550*/  LDG.E R28, desc[UR6][R14.64+0x34] ;  /* 0x000034060e1c7981 */ /* 0x000ea2000c1e1900 */
[----:B---3--:R-:W-:Y:S01]  /*0560*/  FFMA R19, R26, R19, R27 ;  /* 0x000000131a137223 */ /* 0x008fe2000000001b */
[----:B------:R-:W-:-:S06]  /*0570*/  IMAD.WIDE.U32 R26, R3, 0x4, R12 ;  /* 0x00000004031a7825 */ /* 0x000fcc00078e000c */
[----:B------:R-:W3:Y:S01]  /*0580*/  LDG.E R27, desc[UR6][R26.64] ;  /* 0x000000061a1b7981 */ /* 0x000ee2000c1e1900 */
[----:B----4-:R-:W-:-:S03]  /*0590*/  FFMA R22, R18, R29, R19 ;  /* 0x0000001d12167223 */ /* 0x010fc60000000013 */
[----:B------:R-:W4:Y:S01]  /*05a0*/  LDG.E R29, desc[UR6][R14.64+0x2c] ;  /* 0x00002c060e1d7981 */ /* 0x000f22000c1e1900 */
[----:B------:R-:W-:-:S04]  /*05b0*/  IMAD.WIDE.U32 R18, R4, 0x4, R12 ;  /* 0x0000000404127825 */ /* 0x000fc800078e000c */
[----:B-----5:R-:W-:Y:S01]  /*05c0*/  FFMA R23, R23, R20, R22 ;  /* 0x0000001417177223 */ /* 0x020fe20000000016 */
[----:B------:R-:W-:Y:S01]  /*05d0*/  IMAD.WIDE.U32 R20, R5, 0x4, R12 ;  /* 0x0000000405147825 */ /* 0x000fe200078e000c */
[----:B------:R-:W2:Y:S05]  /*05e0*/  LDG.E R18, desc[UR6][R18.64] ;  /* 0x0000000612127981 */ /* 0x000eaa000c1e1900 */
[----:B------:R-:W5:Y:S01]  /*05f0*/  LDG.E R20, desc[UR6][R20.64] ;  /* 0x0000000614147981 */ /* 0x000f62000c1e1900 */
[----:B------:R-:W-:Y:S01]  /*0600*/  FFMA R25, R6, R25, R23 ;  /* 0x0000001906197223 */ /* 0x000fe20000000017 */
[----:B------:R-:W-:Y:S02]  /*0610*/  IMAD.WIDE.U32 R22, R7, 0x4, R12 ;  /* 0x0000000407167825 */ /* 0x000fe400078e000c */
[----:B------:R-:W5:Y:S04]  /*0620*/  LDG.E R6, desc[UR6][R14.64+0x3c] ;  /* 0x00003c060e067981 */ /* 0x000f68000c1e1900 */
[----:B------:R-:W5:Y:S04]  /*0630*/  LDG.E R19, desc[UR6][R14.64+0x38] ;  /* 0x000038060e137981 */ /* 0x000f68000c1e1900 */
[----:B------:R5:W5:Y:S04]  /*0640*/  LDG.E R23, desc[UR6][R22.64] ;  /* 0x0000000616177981 */ /* 0x000b68000c1e1900 */
[----:B------:R-:W5:Y:S01]  /*0650*/  LDG.E R21, desc[UR6][R14.64+0x40] ;  /* 0x000040060e157981 */ /* 0x000f62000c1e1900 */
[----:B----4-:R-:W-:Y:S01]  /*0660*/  FFMA R25, R29, R16, R25 ;  /* 0x000000101d197223 */ /* 0x010fe20000000019 */
[----:B------:R-:W-:-:S02]  /*0670*/  IMAD.WIDE.U32 R16, R8, 0x4, R12 ;  /* 0x0000000408107825 */ /* 0x000fc400078e000c */
[----:B------:R-:W4:Y:S02]  /*0680*/  LDG.E R29, desc[UR6][R14.64+0x44] ;  /* 0x000044060e1d7981 */ /* 0x000f24000c1e1900 */
[----:B---3--:R-:W-:Y:S01]  /*0690*/  FFMA R27, R24, R27, R25 ;  /* 0x0000001b181b7223 */ /* 0x008fe20000000019 */
[----:B------:R-:W-:Y:S01]  /*06a0*/  IMAD.WIDE.U32 R24, R9, 0x4, R12 ;  /* 0x0000000409187825 */ /* 0x000fe200078e000c */
[----:B------:R0:W3:Y:S03]  /*06b0*/  LDG.E R16, desc[UR6][R16.64] ;  /* 0x0000000610107981 */ /* 0x0000e6000c1e1900 */
[----:B--2---:R-:W-:Y:S01]  /*06c0*/  FFMA R18, R28, R18, R27 ;  /* 0x000000121c127223 */ /* 0x004fe2000000001b */
[----:B------:R-:W-:Y:S01]  /*06d0*/  IMAD.WIDE.U32 R26, R10, 0x4, R12 ;  /* 0x000000040a1a7825 */ /* 0x000fe200078e000c */
[----:B------:R-:W4:Y:S05]  /*06e0*/  LDG.E R24, desc[UR6][R24.64] ;  /* 0x0000000618187981 */ /* 0x000f2a000c1e1900 */
[----:B------:R-:W2:Y:S01]  /*06f0*/  LDG.E R26, desc[UR6][R26.64] ;  /* 0x000000061a1a7981 */ /* 0x000ea2000c1e1900 */
[----:B-----5:R-:W-:-:S03]  /*0700*/  FFMA R22, R19, R20, R18 ;  /* 0x0000001413167223 */ /* 0x020fc60000000012 */
[----:B------:R-:W5:Y:S01]  /*0710*/  LDG.E R28, desc[UR6][R14.64+0x50] ;  /* 0x000050060e1c7981 */ /* 0x000f62000c1e1900 */
[----:B------:R-:W-:-:S03]  /*0720*/  IMAD.WIDE.U32 R18, R11, 0x4, R12 ;  /* 0x000000040b127825 */ /* 0x000fc600078e000c */
[----:B------:R-:W2:Y:S01]  /*0730*/  LDG.E R20, desc[UR6][R14.64+0x48] ;  /* 0x000048060e147981 */ /* 0x000ea2000c1e1900 */
[----:B------:R-:W-:-:S04]  /*0740*/  IMAD.WIDE.U32 R12, R0, 0x20, R12 ;  /* 0x00000020000c7825 */ /* 0x000fc800078e000c */
[----:B0-----:R-:W-:Y:S01]  /*0750*/  FFMA R17, R6, R23, R22 ;  /* 0x0000001706117223 */ /* 0x001fe20000000016 */
[----:B------:R2:W5:Y:S01]  /*0760*/  LDG.E R18, desc[UR6][R18.64] ;  /* 0x0000000612127981 */ /* 0x000562000c1e1900 */
[----:B------:R-:W-:-:S03]  /*0770*/  IMAD.WIDE.U32 R22, R3, 0x4, R12 ;  /* 0x0000000403167825 */ /* 0x000fc600078e000c */
[----:B------:R-:W5:Y:S04]  /*0780*/  LDG.E R6, desc[UR6][R14.64+0x4c] ;  /* 0x00004c060e067981 */ /* 0x000f68000c1e1900 */
[----:B------:R-:W5:Y:S04]  /*0790*/  LDG.E R22, desc[UR6][R22.64] ;  /* 0x0000000616167981 */ /* 0x000f68000c1e1900 */
[----:B------:R-:W5:Y:S01]  /*07a0*/  LDG.E R23, desc[UR6][R14.64+0x58] ;  /* 0x000058060e177981 */ /* 0x000f62000c1e1900 */
[----:B---3--:R-:W-:Y:S01]  /*07b0*/  FFMA R21, R21, R16, R17 ;  /* 0x0000001015157223 */ /* 0x008fe20000000011 */
[----:B------:R-:W-:-:S04]  /*07c0*/  IMAD.WIDE.U32 R16, R4, 0x4, R12 ;  /* 0x0000000404107825 */ /* 0x000fc800078e000c */
[----:B----4-:R-:W-:Y:S01]  /*07d0*/  FFMA R21, R29, R24, R21 ;  /* 0x000000181d157223 */ /* 0x010fe20000000015 */
[----:B------:R-:W-:Y:S01]  /*07e0*/  IMAD.WIDE.U32 R24, R5, 0x4, R12 ;  /* 0x0000000405187825 */ /* 0x000fe200078e000c */
[----:B------:R0:W3:Y:S04]  /*07f0*/  LDG.E R27, desc[UR6][R16.64] ;  /* 0x00000006101b7981 */ /* 0x0000e8000c1e1900 */
[----:B------:R-:W4:Y:S04]  /*0800*/  LDG.E R29, desc[UR6][R14.64+0x5c] ;  /* 0x00005c060e1d7981 */ /* 0x000f28000c1e1900 */
[----:B------:R-:W4:Y:S01]  /*0810*/  LDG.E R24, desc[UR6][R24.64] ;  /* 0x0000000618187981 */ /* 0x000f22000c1e1900 */
[----:B--2---:R-:W-:-:S03]  /*0820*/  FFMA R19, R20, R26, R21 ;  /* 0x0000001a14137223 */ /* 0x004fc60000000015 */
[----:B------:R-:W3:Y:S01]  /*0830*/  LDG.E R26, desc[UR6][R14.64+0x54] ;  /* 0x000054060e1a7981 */ /* 0x000ee2000c1e1900 */
[----:B------:R-:W-:-:S04]  /*0840*/  IMAD.WIDE.U32 R20, R7, 0x4, R12 ;  /* 0x0000000407147825 */ /* 0x000fc800078e000c */
[----:B0-----:R-:W-:-:S04]  /*0850*/  IMAD.WIDE.U32 R16, R9, 0x4, R12 ;  /* 0x0000000409107825 */ /* 0x001fc800078e000c */
[----:B-----5:R-:W-:Y:S01]  /*0860*/  FFMA R6, R6, R18, R19 ;  /* 0x0000001206067223 */ /* 0x020fe20000000013 */
[----:B------:R-:W2:Y:S01]  /*0870*/  LDG.E R20, desc[UR6][R20.64] ;  /* 0x0000000614147981 */ /* 0x000ea2000c1e1900 */
[----:B------:R-:W-:-:S04]  /*0880*/  IMAD.WIDE.U32 R18, R8, 0x4, R12 ;  /* 0x0000000408127825 */ /* 0x000fc800078e000c */
[----:B------:R-:W-:Y:S01]  /*0890*/  FFMA R22, R28, R22, R6 ;  /* 0x000000161c167223 */ /* 0x000fe20000000006 */
[----:B------:R-:W5:Y:S04]  /*08a0*/  LDG.E R16, desc[UR6][R16.64] ;  /* 0x0000000610107981 */ /* 0x000f68000c1e1900 */
[----:B------:R-:W5:Y:S04]  /*08b0*/  LDG.E R19, desc[UR6][R18.64] ;  /* 0x0000000612137981 */ /* 0x000f68000c1e1900 */
[----:B------:R-:W5:Y:S04]  /*08c0*/  LDG.E R6, desc[UR6][R14.64+0x60] ;  /* 0x000060060e067981 */ /* 0x000f68000c1e1900 */
[----:B------:R-:W5:Y:S01]  /*08d0*/  LDG.E R25, desc[UR6][R14.64+0x64] ;  /* 0x000064060e197981 */ /* 0x000f62000c1e1900 */
[----:B---3--:R-:W-:Y:S01]  /*08e0*/  FFMA R22, R26, R27, R22 ;  /* 0x0000001b1a167223 */ /* 0x008fe20000000016 */
[----:B------:R-:W-:-:S04]  /*08f0*/  IMAD.WIDE.U32 R26, R10, 0x4, R12 ;  /* 0x000000040a1a7825 */ /* 0x000fc800078e000c */
[----:B----4-:R-:W-:Y:S01]  /*0900*/  FFMA R24, R23, R24, R22 ;  /* 0x0000001817187223 */ /* 0x010fe20000000016 */
[----:B------:R-:W-:Y:S01]  /*0910*/  IMAD.WIDE.U32 R22, R0, 0x20, R12 ;  /* 0x0000002000167825 */ /* 0x000fe200078e000c */
[----:B------:R0:W3:Y:S03]  /*0920*/  LDG.E R26, desc[UR6][R26.64] ;  /* 0x000000061a1a7981 */ /* 0x0000e6000c1e1900 */
[----:B--2---:R-:W-:Y:S01]  /*0930*/  FFMA R28, R29, R20, R24 ;  /* 0x000000141d1c7223 */ /* 0x004fe20000000018 */
[----:B------:R-:W-:Y:S01]  /*0940*/  IMAD.WIDE.U32 R12, R11, 0x4, R12 ;  /* 0x000000040b0c7825 */ /* 0x000fe200078e000c */
[----:B------:R-:W3:Y:S03]  /*0950*/  LDG.E R29, desc[UR6][R14.64+0x68] ;  /* 0x000068060e1d7981 */ /* 0x000ee6000c1e1900 */
[----:B------:R-:W-:-:S02]  /*0960*/  IMAD.WIDE.U32 R20, R3, 0x4, R22 ;  /* 0x0000000403147825 */ /* 0x000fc400078e0016 */
[----:B------:R-:W2:Y:S04]  /*0970*/  LDG.E R12, desc[UR6][R12.64] ;  /* 0x000000060c0c7981 */ /* 0x000ea8000c1e1900 */
[----:B------:R-:W2:Y:S01]  /*0980*/  LDG.E R24, desc[UR6][R14.64+0x6c] ;  /* 0x00006c060e187981 */ /* 0x000ea2000c1e1900 */
[----:B-----5:R-:W-:Y:S01]  /*0990*/  FFMA R28, R6, R19, R28 ;  /* 0x00000013061c7223 */ /* 0x020fe2000000001c */
[----:B------:R-:W-:Y:S02]  /*09a0*/  IMAD.WIDE.U32 R18, R4, 0x4, R22 ;  /* 0x0000000404127825 */ /* 0x000fe400078e0016 */
[----:B------:R-:W4:Y:S02]  /*09b0*/  LDG.E R20, desc[UR6][R20.64] ;  /* 0x0000000614147981 */ /* 0x000f24000c1e1900 */
[----:B0-----:R-:W-:-:S02]  /*09c0*/  FFMA R27, R25, R16, R28 ;  /* 0x00000010191b7223 */ /* 0x001fc4000000001c */
[----:B------:R-:W4:Y:S01]  /*09d0*/  LDG.E R6, desc[UR6][R14.64+0x70] ;  /* 0x000070060e067981 */ /* 0x000f22000c1e1900 */
[----:B------:R-:W-:-:S03]  /*09e0*/  IMAD.WIDE.U32 R16, R5, 0x4, R22 ;  /* 0x0000000405107825 */ /* 0x000fc600078e0016 */
[----:B------:R-:W5:Y:S04]  /*09f0*/  LDG.E R18, desc[UR6][R18.64] ;  /* 0x0000000612127981 */ /* 0x000f68000c1e1900 */
[----:B------:R-:W5:Y:S04]  /*0a00*/  LDG.E R25, desc[UR6][R14.64+0x74] ;  /* 0x000074060e197981 */ /* 0x000f68000c1e1900 */
[----:B------:R-:W5:Y:S04]  /*0a10*/  LDG.E R17, desc[UR6][R16.64] ;  /* 0x0000000610117981 */ /* 0x000f68000c1e1900 */
[----:B------:R-:W5:Y:S01]  /*0a20*/  LDG.E R28, desc[UR6][R14.64+0x78] ;  /* 0x000078060e1c7981 */ /* 0x000f62000c1e1900 */
[----:B---3--:R-:W-:Y:S01]  /*0a30*/  FFMA R29, R29, R26, R27 ;  /* 0x0000001a1d1d7223 */ /* 0x008fe2000000001b */
[----:B------:R-:W-:-:S06]  /*0a40*/  IMAD.WIDE.U32 R26, R7, 0x4, R22 ;  /* 0x00000004071a7825 */ /* 0x000fcc00078e0016 */
[----:B------:R-:W3:Y:S01]  /*0a50*/  LDG.E R26, desc[UR6][R26.64] ;  /* 0x000000061a1a7981 */ /* 0x000ee2000c1e1900 */
[----:B--2---:R-:W-:Y:S01]  /*0a60*/  FFMA R29, R24, R12, R29 ;  /* 0x0000000c181d7223 */ /* 0x004fe2000000001d */
[----:B------:R-:W-:-:S06]  /*0a70*/  IMAD.WIDE.U32 R12, R8, 0x4, R22 ;  /* 0x00000004080c7825 */ /* 0x000fcc00078e0016 */
[----:B------:R-:W2:Y:S01]  /*0a80*/  LDG.E R12, desc[UR6][R12.64] ;  /* 0x000000060c0c7981 */ /* 0x000ea2000c1e1900 */
[----:B----4-:R-:W-:Y:S01]  /*0a90*/  FFMA R6, R6, R20, R29 ;  /* 0x0000001406067223 */ /* 0x010fe2000000001d */
[----:B------:R-:W-:Y:S02]  /*0aa0*/  IMAD.WIDE.U32 R20, R9, 0x4, R22 ;  /* 0x0000000409147825 */ /* 0x000fe400078e0016 */
[----:B------:R-:W3:Y:S04]  /*0ab0*/  LDG.E R29, desc[UR6][R14.64+0x7c] ;  /* 0x00007c060e1d7981 */ /* 0x000ee8000c1e1900 */
[----:B------:R-:W4:Y:S01]  /*0ac0*/  LDG.E R20, desc[UR6][R20.64] ;  /* 0x0000000614147981 */ /* 0x000f22000c1e1900 */
[----:B-----5:R-:W-:Y:S01]  /*0ad0*/  FFMA R6, R25, R18, R6 ;  /* 0x0000001219067223 */ /* 0x020fe20000000006 */
[----:B------:R-:W-:-:S02]  /*0ae0*/  IMAD.WIDE.U32 R18, R10, 0x4, R22 ;  /* 0x000000040a127825 */ /* 0x000fc400078e0016 */
[----:B------:R-:W2:Y:S04]  /*0af0*/  LDG.E R25, desc[UR6][R14.64+0x80] ;  /* 0x000080060e197981 */ /* 0x000ea8000c1e1900 */
[----:B------:R-:W4:Y:S01]  /*0b00*/  LDG.E R27, desc[UR6][R14.64+0x84] ;  /* 0x000084060e1b7981 */ /* 0x000f22000c1e1900 */
[----:B------:R-:W-:Y:S01]  /*0b10*/  FFMA R28, R28, R17, R6 ;  /* 0x000000111c1c7223 */ /* 0x000fe20000000006 */
[----:B------:R-:W-:Y:S02]  /*0b20*/  IMAD.WIDE.U32 R16, R11, 0x4, R22 ;  /* 0x000000040b107825 */ /* 0x000fe400078e0016 */
[----:B------:R-:W5:Y:S04]  /*0b30*/  LDG.E R19, desc[UR6][R18.64] ;  /* 0x0000000612137981 */ /* 0x000f68000c1e1900 */
[----:B------:R-:W5:Y:S04]  /*0b40*/  LDG.E R6, desc[UR6][R14.64+0x88] ;  /* 0x000088060e067981 */ /* 0x000f68000c1e1900 */
[----:B------:R-:W5:Y:S04]  /*0b50*/  LDG.E R16, desc[UR6][R16.64] ;  /* 0x0000000610107981 */ /* 0x000f68000c1e1900 */
[----:B------:R-:W5:Y:S01]  /*0b60*/  LDG.E R13, desc[UR6][R14.64+0x8c] ;  /* 0x00008c060e0d7981 */ /* 0x000f62000c1e1900 */
[----:B------:R-:W-:-:S04]  /*0b70*/  UIADD3 UR4, UPT, UPT, UR4, 0x28, URZ ;  /* 0x0000002804047890 */ /* 0x000fc8000fffe0ff */
[----:B------:R-:W-:Y:S01]  /*0b80*/  UISETP.NE.AND UP0, UPT, UR4, 0x3e8, UPT ;  /* 0x000003e80400788c */ /* 0x000fe2000bf05270 */
[----:B---3--:R-:W-:-:S04]  /*0b90*/  FFMA R26, R29, R26, R28 ;  /* 0x0000001a1d1a7223 */ /* 0x008fc8000000001c */
[----:B--2---:R-:W-:-:S04]  /*0ba0*/  FFMA R12, R25, R12, R26 ;  /* 0x0000000c190c7223 */ /* 0x004fc8000000001a */
[----:B----4-:R-:W-:Y:S01]  /*0bb0*/  FFMA R27, R27, R20, R12 ;  /* 0x000000141b1b7223 */ /* 0x010fe2000000000c */
[----:B------:R-:W-:-:S03]  /*0bc0*/  IADD3 R20, P0, PT, R14, 0xa0, RZ ;  /* 0x000000a00e147810 */ /* 0x000fc60007f1e0ff */
[----:B-----5:R-:W-:Y:S01]  /*0bd0*/  FFMA R6, R6, R19, R27 ;  /* 0x0000001306067223 */ /* 0x020fe2000000001b */
[----:B------:R-:W-:-:S03]  /*0be0*/  IADD3.X R21, PT, PT, RZ, R15, RZ, P0, !PT ;  /* 0x0000000fff157210 */ /* 0x000fc600007fe4ff */
[----:B------:R-:W-:Y:S01]  /*0bf0*/  FFMA R25, R13, R16, R6 ;  /* 0x000000100d197223 */ /* 0x000fe20000000006 */
[----:B------:R-:W-:Y:S01]  /*0c00*/  IMAD.WIDE.U32 R12, R0, 0x20, R22 ;  /* 0x00000020000c7825 */ /* 0x000fe200078e0016 */
[----:B------:R-:W-:Y:S06]  /*0c10*/  BRA.U UP0, `(.L_x_0) ;  /* 0xfffffff500507547 */ /* 0x000fec000b83ffff */
[----:B------:R-:W0:Y:S01]  /*0c20*/  LDC.64 R4, c[0x0][0x390] ;  /* 0x0000e400ff047b82 */ /* 0x000e220000000a00 */
[----:B------:R-:W-:-:S05]  /*0c30*/  IADD3 R3, PT, PT, R2, R3, RZ ;  /* 0x0000000302037210 */ /* 0x000fca0007ffe0ff */
[----:B0-----:R-:W-:-:S05]  /*0c40*/  IMAD.WIDE.U32 R2, R3, 0x4, R4 ;  /* 0x0000000403027825 */ /* 0x001fca00078e0004 */
[----:B------:R-:W-:Y:S01]  /*0c50*/  STG.E desc[UR6][R2.64], R25 ;  /* 0x0000001902007986 */ /* 0x000fe2000c101906 */
[----:B------:R-:W-:Y:S05]  /*0c60*/  EXIT ;  /* 0x000000000000794d */ /* 0x000fea0003800000 */
.L_x_1:
[----:B------:R-:W-:-:S00]  /*0c70*/  BRA `(.L_x_1) ;  /* 0xfffffffc00fc7947 */ /* 0x000fc0000383ffff */
[----:B------:R-:W-:-:S00]  /*0c80*/  NOP ;  /* 0x0000000000007918 */ /* 0x000fc00000000000 */
[----:B------:R-:W-:-:S00]  /*0c90*/  NOP ;  /* 0x0000000000007918 */ /* 0x000fc00000000000 */
[----:B------:R-:W-:-:S00]  /*0ca0*/  NOP ;  /* 0x0000000000007918 */ /* 0x000fc00000000000 */
[----:B------:R-:W-:-:S00]  /*0cb0*/  NOP ;  /* 0x0000000000007918 */ /* 0x000fc00000000000 */
[----:B------:R-:W-:-:S00]  /*0cc0*/  NOP ;  /* 0x0000000000007918 */ /* 0x000fc00000000000 */
[----:B------:R-:W-:-:S00]  /*0cd0*/  NOP ;  /* 0x0000000000007918 */ /* 0x000fc00000000000 */
[----:B------:R-:W-:-:S00]  /*0ce0*/  NOP ;  /* 0x0000000000007918 */ /* 0x000fc00000000000 */
[----:B------:R-:W-:-:S00]  /*0cf0*/  NOP ;  /* 0x0000000000007918 */ /* 0x000fc00000000000 */
.L_x_2:


//--------------------- .nv.shared.reserved.0     --------------------------
	.section	.nv.shared.reserved.0,"aw",@nobits
	.weak		__nv_reservedSMEM_offset_0_alias
	.size		__nv_reservedSMEM_offset_0_alias, 0, 64
	.other		__nv_reservedSMEM_offset_0_alias,@"STO_CUDA_RESERVED_SHARED STV_DEFAULT"
__nv_reservedSMEM_offset_0_alias:
	.zero		0
	.zero		64


//--------------------- .nv.constant0._Z6matMulPfS_S_ --------------------------
	.section	.nv.constant0._Z6matMulPfS_S_,"a",@progbits
	.sectionflags	@""
	.align	4
.nv.constant0._Z6matMulPfS_S_:
	.zero		920


//--------------------- SYMBOLS --------------------------

	.type		.nv.reservedSmem.offset0,@object
	.size		.nv.reservedSmem.offset0,0x4
